	.headerflags	@"EF_CUDA_TEXMODE_UNIFIED EF_CUDA_64BIT_ADDRESS EF_CUDA_ACCELERATORS EF_CUDA_SM90 EF_CUDA_VIRTUAL_SM(EF_CUDA_SM90)"
	.elftype	@"ET_EXEC"


//--------------------- .nv.info                  --------------------------
	.section	.nv.info,"",@"SHT_CUDA_INFO"
	.align	4


	//----- nvinfo : EIATTR_REGCOUNT
	.align		4
        /*0000*/ 	.byte	0x04, 0x2f
        /*0002*/ 	.short	(.L_3 - .L_2)
	.align		4
.L_2:
        /*0004*/ 	.word	index@(triton_poi_fused__native_batch_norm_legit_no_training_relu_20)
        /*0008*/ 	.word	0x00000024


	//----- nvinfo : EIATTR_MIN_STACK_SIZE
	.align		4
.L_3:
        /*000c*/ 	.byte	0x04, 0x12
        /*000e*/ 	.short	(.L_5 - .L_4)
	.align		4
.L_4:
        /*0010*/ 	.word	index@(triton_poi_fused__native_batch_norm_legit_no_training_relu_20)
        /*0014*/ 	.word	0x00000000


	//----- nvinfo : EIATTR_FRAME_SIZE
	.align		4
.L_5:
        /*0018*/ 	.byte	0x04, 0x11
        /*001a*/ 	.short	(.L_7 - .L_6)
	.align		4
.L_6:
        /*001c*/ 	.word	index@(triton_poi_fused__native_batch_norm_legit_no_training_relu_20)
        /*0020*/ 	.word	0x00000000


	//----- nvinfo : EIATTR_MIN_STACK_SIZE
	.align		4
.L_7:
        /*0024*/ 	.byte	0x04, 0x12
        /*0026*/ 	.short	(.L_9 - .L_8)
	.align		4
.L_8:
        /*0028*/ 	.word	index@(triton_poi_fused__native_batch_norm_legit_no_training_relu_20)
        /*002c*/ 	.word	0x00000000
.L_9:


//--------------------- .nv.info.triton_poi_fused__native_batch_norm_legit_no_training_relu_20 --------------------------
	.section	.nv.info.triton_poi_fused__native_batch_norm_legit_no_training_relu_20,"",@"SHT_CUDA_INFO"
	.sectionflags	@""
	.align	4


	//----- nvinfo : EIATTR_CUDA_API_VERSION
	.align		4
        /*0000*/ 	.byte	0x04, 0x37
        /*0002*/ 	.short	(.L_11 - .L_10)
.L_10:
        /*0004*/ 	.word	0x0000007c


	//----- nvinfo : EIATTR_KPARAM_INFO
	.align		4
.L_11:
        /*0008*/ 	.byte	0x04, 0x17
        /*000a*/ 	.short	(.L_13 - .L_12)
.L_12:
        /*000c*/ 	.word	0x00000000
        /*0010*/ 	.short	0x0006
        /*0012*/ 	.short	0x0030
        /*0014*/ 	.byte	0x00, 0xf0, 0x11, 0x00


	//----- nvinfo : EIATTR_KPARAM_INFO
	.align		4
.L_13:
        /*0018*/ 	.byte	0x04, 0x17
        /*001a*/ 	.short	(.L_15 - .L_14)
.L_14:
        /*001c*/ 	.word	0x00000000
        /*0020*/ 	.short	0x0005
        /*0022*/ 	.short	0x0028
        /*0024*/ 	.byte	0x00, 0xf4, 0x21, 0x00


	//----- nvinfo : EIATTR_KPARAM_INFO
	.align		4
.L_15:
        /*0028*/ 	.byte	0x04, 0x17
        /*002a*/ 	.short	(.L_17 - .L_16)
.L_16:
        /*002c*/ 	.word	0x00000000
        /*0030*/ 	.short	0x0004
        /*0032*/ 	.short	0x0020
        /*0034*/ 	.byte	0x00, 0xf4, 0x21, 0x00


	//----- nvinfo : EIATTR_KPARAM_INFO
	.align		4
.L_17:
        /*0038*/ 	.byte	0x04, 0x17
        /*003a*/ 	.short	(.L_19 - .L_18)
.L_18:
        /*003c*/ 	.word	0x00000000
        /*0040*/ 	.short	0x0003
        /*0042*/ 	.short	0x0018
        /*0044*/ 	.byte	0x00, 0xf4, 0x21, 0x00


	//----- nvinfo : EIATTR_KPARAM_INFO
	.align		4
.L_19:
        /*0048*/ 	.byte	0x04, 0x17
        /*004a*/ 	.short	(.L_21 - .L_20)
.L_20:
        /*004c*/ 	.word	0x00000000
        /*0050*/ 	.short	0x0002
        /*0052*/ 	.short	0x0010
        /*0054*/ 	.byte	0x00, 0xf4, 0x21, 0x00


	//----- nvinfo : EIATTR_KPARAM_INFO
	.align		4
.L_21:
        /*0058*/ 	.byte	0x04, 0x17
        /*005a*/ 	.short	(.L_23 - .L_22)
.L_22:
        /*005c*/ 	.word	0x00000000
        /*0060*/ 	.short	0x0001
        /*0062*/ 	.short	0x0008
        /*0064*/ 	.byte	0x00, 0xf4, 0x21, 0x00


	//----- nvinfo : EIATTR_KPARAM_INFO
	.align		4
.L_23:
        /*0068*/ 	.byte	0x04, 0x17
        /*006a*/ 	.short	(.L_25 - .L_24)
.L_24:
        /*006c*/ 	.word	0x00000000
        /*0070*/ 	.short	0x0000
        /*0072*/ 	.short	0x0000
        /*0074*/ 	.byte	0x00, 0xf4, 0x21, 0x00


	//----- nvinfo : EIATTR_SPARSE_MMA_MASK
	.align		4
.L_25:
        /*0078*/ 	.byte	0x03, 0x50
        /*007a*/ 	.short	0x0000


	//----- nvinfo : EIATTR_MAXREG_COUNT
	.align		4
        /*007c*/ 	.byte	0x03, 0x1b
        /*007e*/ 	.short	0x00ff


	//----- nvinfo : EIATTR_EXIT_INSTR_OFFSETS
	.align		4
        /*0080*/ 	.byte	0x04, 0x1c
        /*0082*/ 	.short	(.L_27 - .L_26)


	//   ....[0]....
.L_26:
        /*0084*/ 	.word	0x00000b30


	//   ....[1]....
        /*0088*/ 	.word	0x00000b50


	//----- nvinfo : EIATTR_REQNTID
	.align		4
.L_27:
        /*008c*/ 	.byte	0x04, 0x10
        /*008e*/ 	.short	(.L_29 - .L_28)
.L_28:
        /*0090*/ 	.word	0x00000080
        /*0094*/ 	.word	0x00000001
        /*0098*/ 	.word	0x00000001


	//----- nvinfo : EIATTR_CBANK_PARAM_SIZE
	.align		4
.L_29:
        /*009c*/ 	.byte	0x03, 0x19
        /*009e*/ 	.short	0x0034


	//----- nvinfo : EIATTR_PARAM_CBANK
	.align		4
        /*00a0*/ 	.byte	0x04, 0x0a
        /*00a2*/ 	.short	(.L_31 - .L_30)
	.align		4
.L_30:
        /*00a4*/ 	.word	index@(.nv.constant0.triton_poi_fused__native_batch_norm_legit_no_training_relu_20)
        /*00a8*/ 	.short	0x0210
        /*00aa*/ 	.short	0x0034


	//----- nvinfo : EIATTR_SW_WAR
	.align		4
.L_31:
        /*00ac*/ 	.byte	0x04, 0x36
        /*00ae*/ 	.short	(.L_33 - .L_32)
.L_32:
        /*00b0*/ 	.word	0x00000008
.L_33:


//--------------------- .nv.callgraph             --------------------------
	.section	.nv.callgraph,"",@"SHT_CUDA_CALLGRAPH"
	.align	4
	.sectionentsize	8
	.align		4
        /*0000*/ 	.word	0x00000000
	.align		4
        /*0004*/ 	.word	0xffffffff
	.align		4
        /*0008*/ 	.word	0x00000000
	.align		4
        /*000c*/ 	.word	0xfffffffe
	.align		4
        /*0010*/ 	.word	0x00000000
	.align		4
        /*0014*/ 	.word	0xfffffffd
	.align		4
        /*0018*/ 	.word	0x00000000
	.align		4
        /*001c*/ 	.word	0xfffffffc


//--------------------- .nv.constant4             --------------------------
	.section	.nv.constant4,"a",@progbits
	.align	8
	.align		8
.nv.constant4:
        /*0000*/ 	.dword	_$_str
	.align		8
        /*0008*/ 	.dword	_$_str_$_2


//--------------------- .text.triton_poi_fused__native_batch_norm_legit_no_training_relu_20 --------------------------
	.section	.text.triton_poi_fused__native_batch_norm_legit_no_training_relu_20,"ax",@progbits
	.align	128
        .global         triton_poi_fused__native_batch_norm_legit_no_training_relu_20
        .type           triton_poi_fused__native_batch_norm_legit_no_training_relu_20,@function
        .size           triton_poi_fused__native_batch_norm_legit_no_training_relu_20,(.L_x_1 - triton_poi_fused__native_batch_norm_legit_no_training_relu_20)
        .other          triton_poi_fused__native_batch_norm_legit_no_training_relu_20,@"STO_CUDA_ENTRY STV_DEFAULT"
triton_poi_fused__native_batch_norm_legit_no_training_relu_20:
.text.triton_poi_fused__native_batch_norm_legit_no_training_relu_20:
[----:B------:R-:W0:Y:S02]  /*0000*/  LDC R1, c[0x0][0x28] ;  /* 0x00000a00ff017b82 */ /* 0x000e240000000800 */
[----:B------:R-:W1:Y:S01]  /*0010*/  S2R R0, SR_TID.X ;  /* 0x0000000000007919 */ /* 0x000e620000002100 */
[----:B------:R-:W2:Y:S01]  /*0020*/  LDC.64 R28, c[0x0][0x220] ;  /* 0x00008800ff1c7b82 */ /* 0x000ea20000000a00 */
[----:B------:R-:W3:Y:S07]  /*0030*/  S2R R3, SR_CTAID.X ;  /* 0x0000000000037919 */ /* 0x000eee0000002500 */
[----:B------:R-:W4:Y:S01]  /*0040*/  LDC.64 R32, c[0x0][0x210] ;  /* 0x00008400ff207b82 */ /* 0x000f220000000a00 */
[----:B------:R-:W-:Y:S01]  /*0050*/  ULDC.64 UR4, c[0x0][0x208] ;  /* 0x0000820000047ab9 */ /* 0x000fe20000000a00 */
[----:B------:R-:W-:-:S02]  /*0060*/  CS2R R4, SRZ ;  /* 0x0000000000047805 */ /* 0x000fc4000001ff00 */
[----:B------:R-:W-:Y:S02]  /*0070*/  CS2R R6, SRZ ;  /* 0x0000000000067805 */ /* 0x000fe4000001ff00 */
[----:B------:R-:W-:Y:S02]  /*0080*/  CS2R R8, SRZ ;  /* 0x0000000000087805 */ /* 0x000fe4000001ff00 */
[----:B------:R-:W-:Y:S01]  /*0090*/  CS2R R10, SRZ ;  /* 0x00000000000a7805 */ /* 0x000fe2000001ff00 */
[----:B------:R-:W5:Y:S01]  /*00a0*/  LDC.64 R30, c[0x0][0x218] ;  /* 0x00008600ff1e7b82 */ /* 0x000f620000000a00 */
[----:B-1----:R-:W-:-:S04]  /*00b0*/  SHF.L.U32 R0, R0, 0x2, RZ ;  /* 0x0000000200007819 */ /* 0x002fc800000006ff */
[----:B------:R-:W-:Y:S02]  /*00c0*/  LOP3.LUT R0, R0, 0x1fc, RZ, 0xc0, !PT ;  /* 0x000001fc00007812 */ /* 0x000fe400078ec0ff */
[----:B---3--:R-:W-:Y:S02]  /*00d0*/  SHF.R.S32.HI R2, RZ, 0x15, R3 ;  /* 0x00000015ff027819 */ /* 0x008fe40000011403 */
[----:B------:R-:W-:Y:S02]  /*00e0*/  LEA R0, R3, R0, 0xa ;  /* 0x0000000003007211 */ /* 0x000fe400078e50ff */
[----:B------:R-:W-:Y:S02]  /*00f0*/  SGXT R3, R2, 0x1 ;  /* 0x000000010203781a */ /* 0x000fe40000000200 */
[----:B------:R-:W-:Y:S02]  /*0100*/  ISETP.GE.AND P1, PT, R0, 0x14400, PT ;  /* 0x000144000000780c */ /* 0x000fe40003f26270 */
[----:B------:R-:W-:-:S02]  /*0110*/  CS2R R12, SRZ ;  /* 0x00000000000c7805 */ /* 0x000fc4000001ff00 */
[----:B------:R-:W-:Y:S02]  /*0120*/  LEA.HI R3, R3, R0, RZ, 0x8 ;  /* 0x0000000003037211 */ /* 0x000fe400078f40ff */
[----:B------:R-:W-:Y:S01]  /*0130*/  CS2R R14, SRZ ;  /* 0x00000000000e7805 */ /* 0x000fe2000001ff00 */
[----:B----4-:R-:W-:Y:S01]  /*0140*/  IMAD.WIDE R32, R0, 0x4, R32 ;  /* 0x0000000400207825 */ /* 0x010fe200078e0220 */
[----:B------:R-:W-:-:S04]  /*0150*/  LOP3.LUT R3, R3, 0xffffff00, RZ, 0xc0, !PT ;  /* 0xffffff0003037812 */ /* 0x000fc800078ec0ff */
[----:B------:R-:W-:Y:S01]  /*0160*/  IADD3 R2, R0, -R3, RZ ;  /* 0x8000000300027210 */ /* 0x000fe20007ffe0ff */
[----:B------:R-:W3:Y:S04]  /*0170*/  @!P1 LDG.E.128 R4, desc[UR4][R32.64] ;  /* 0x0000000420049981 */ /* 0x000ee8000c1e1d00 */
[----:B--2---:R-:W-:-:S04]  /*0180*/  IMAD.WIDE R28, R2, 0x4, R28 ;  /* 0x00000004021c7825 */ /* 0x004fc800078e021c */
[----:B-----5:R-:W-:Y:S01]  /*0190*/  IMAD.WIDE R30, R2, 0x4, R30 ;  /* 0x00000004021e7825 */ /* 0x020fe200078e021e */
[----:B------:R-:W2:Y:S04]  /*01a0*/  @!P1 LDG.E.EL.128 R12, desc[UR4][R28.64] ;  /* 0x000000041c0c9981 */ /* 0x000ea8000c2e1d00 */
[----:B------:R-:W3:Y:S01]  /*01b0*/  @!P1 LDG.E.EL.128 R8, desc[UR4][R30.64] ;  /* 0x000000041e089981 */ /* 0x000ee2000c2e1d00 */
[----:B------:R-:W-:-:S04]  /*01c0*/  IADD3 R3, R0, 0x200, RZ ;  /* 0x0000020000037810 */ /* 0x000fc80007ffe0ff */
[----:B------:R-:W-:Y:S02]  /*01d0*/  ISETP.GE.AND P0, PT, R3, 0x14400, PT ;  /* 0x000144000300780c */ /* 0x000fe40003f06270 */
[----:B------:R-:W-:Y:S02]  /*01e0*/  CS2R R24, SRZ ;  /* 0x0000000000187805 */ /* 0x000fe4000001ff00 */
[----:B------:R-:W-:Y:S02]  /*01f0*/  CS2R R26, SRZ ;  /* 0x00000000001a7805 */ /* 0x000fe4000001ff00 */
[----:B------:R-:W-:Y:S02]  /*0200*/  CS2R R16, SRZ ;  /* 0x0000000000107805 */ /* 0x000fe4000001ff00 */
[----:B------:R-:W-:Y:S02]  /*0210*/  CS2R R18, SRZ ;  /* 0x0000000000127805 */ /* 0x000fe4000001ff00 */
[----:B------:R-:W-:-:S02]  /*0220*/  CS2R R20, SRZ ;  /* 0x0000000000147805 */ /* 0x000fc4000001ff00 */
[----:B------:R-:W-:Y:S01]  /*0230*/  CS2R R22, SRZ ;  /* 0x0000000000167805 */ /* 0x000fe2000001ff00 */
[----:B------:R-:W4:Y:S04]  /*0240*/  @!P0 LDG.E.EL.128 R24, desc[UR4][R28.64] ;  /* 0x000000041c188981 */ /* 0x000f28000c2e1d00 */
[----:B------:R-:W5:Y:S04]  /*0250*/  @!P0 LDG.E.128 R16, desc[UR4][R32.64+0x800] ;  /* 0x0008000420108981 */ /* 0x000f68000c1e1d00 */
[----:B------:R1:W5:Y:S01]  /*0260*/  @!P0 LDG.E.EL.128 R20, desc[UR4][R30.64] ;  /* 0x000000041e148981 */ /* 0x000362000c2e1d00 */
[----:B------:R-:W-:Y:S01]  /*0270*/  HFMA2.MMA R3, -RZ, RZ, 1.625, 0 ;  /* 0x3e800000ff037435 */ /* 0x000fe200000001ff */
[----:B-1----:R-:W1:Y:S02]  /*0280*/  LDC.64 R30, c[0x0][0x230] ;  /* 0x00008c00ff1e7b82 */ /* 0x002e640000000a00 */
[----:B-1----:R-:W-:-:S04]  /*0290*/  IMAD.WIDE R30, R2, 0x4, R30 ;  /* 0x00000004021e7825 */ /* 0x002fc800078e021e */
[----:B--2---:R-:W-:Y:S01]  /*02a0*/  FADD R12, R12, 9.9999997473787516356e-06 ;  /* 0x3727c5ac0c0c7421 */ /* 0x004fe20000000000 */
[----:B---3--:R-:W-:-:S05]  /*02b0*/  FADD R5, -R9, R5 ;  /* 0x0000000509057221 */ /* 0x008fca0000000100 */
[----:B------:R-:W1:Y:S01]  /*02c0*/  MUFU.SQRT R12, R12 ;  /* 0x0000000c000c7308 */ /* 0x000e620000002000 */
[----:B------:R-:W-:Y:S01]  /*02d0*/  FADD R9, R13, 9.9999997473787516356e-06 ;  /* 0x3727c5ac0d097421 */ /* 0x000fe20000000000 */
[----:B------:R-:W-:Y:S01]  /*02e0*/  FADD R4, -R8, R4 ;  /* 0x0000000408047221 */ /* 0x000fe20000000100 */
[----:B------:R-:W-:Y:S01]  /*02f0*/  FADD R8, R14, 9.9999997473787516356e-06 ;  /* 0x3727c5ac0e087421 */ /* 0x000fe20000000000 */
[----:B------:R-:W-:-:S04]  /*0300*/  FADD R14, R15, 9.9999997473787516356e-06 ;  /* 0x3727c5ac0f0e7421 */ /* 0x000fc80000000000 */
[----:B------:R-:W2:Y:S01]  /*0310*/  MUFU.SQRT R9, R9 ;  /* 0x0000000900097308 */ /* 0x000ea20000002000 */
[----:B-1----:R-:W-:-:S07]  /*0320*/  FSETP.GT.AND P5, PT, R12, 8.50705917302346158658e+37, PT ;  /* 0x7e8000000c00780b */ /* 0x002fce0003fa4000 */
[----:B------:R-:W1:Y:S01]  /*0330*/  MUFU.SQRT R8, R8 ;  /* 0x0000000800087308 */ /* 0x000e620000002000 */
[----:B------:R-:W-:Y:S01]  /*0340*/  FSETP.GEU.AND P2, PT, R12, 1.175494350822287508e-38, PT ;  /* 0x008000000c00780b */ /* 0x000fe20003f4e000 */
[----:B----4-:R-:W-:-:S06]  /*0350*/  FADD R24, R24, 9.9999997473787516356e-06 ;  /* 0x3727c5ac18187421 */ /* 0x010fcc0000000000 */
[----:B------:R-:W3:Y:S01]  /*0360*/  MUFU.SQRT R14, R14 ;  /* 0x0000000e000e7308 */ /* 0x000ee20000002000 */
[C---:B--2---:R-:W-:Y:S01]  /*0370*/  FSETP.GT.AND P3, PT, R9.reuse, 8.50705917302346158658e+37, PT ;  /* 0x7e8000000900780b */ /* 0x044fe20003f64000 */
[----:B------:R-:W-:Y:S01]  /*0380*/  FADD R10, -R10, R6 ;  /* 0x000000060a0a7221 */ /* 0x000fe20000000100 */
[----:B------:R-:W-:Y:S01]  /*0390*/  FSETP.GEU.AND P4, PT, R9, 1.175494350822287508e-38, PT ;  /* 0x008000000900780b */ /* 0x000fe20003f8e000 */
[----:B------:R-:W-:Y:S01]  /*03a0*/  @P5 FMUL R12, R12, 0.25 ;  /* 0x3e8000000c0c5820 */ /* 0x000fe20000400000 */
[----:B------:R-:W-:-:S03]  /*03b0*/  FSEL R6, R3, 1, P5 ;  /* 0x3f80000003067808 */ /* 0x000fc60002800000 */
[----:B------:R-:W2:Y:S01]  /*03c0*/  MUFU.SQRT R15, R24 ;  /* 0x00000018000f7308 */ /* 0x000ea20000002000 */
[----:B------:R-:W-:Y:S01]  /*03d0*/  FADD R13, R25, 9.9999997473787516356e-06 ;  /* 0x3727c5ac190d7421 */ /* 0x000fe20000000000 */
[----:B------:R-:W-:Y:S01]  /*03e0*/  FADD R26, R26, 9.9999997473787516356e-06 ;  /* 0x3727c5ac1a1a7421 */ /* 0x000fe20000000000 */
[----:B------:R-:W-:Y:S01]  /*03f0*/  @!P2 FMUL R12, R12, 16777216 ;  /* 0x4b8000000c0ca820 */ /* 0x000fe20000400000 */
[----:B------:R-:W-:Y:S01]  /*0400*/  @!P2 FMUL R6, R6, 16777216 ;  /* 0x4b8000000606a820 */ /* 0x000fe20000400000 */
[----:B-1----:R-:W-:Y:S01]  /*0410*/  FSETP.GT.AND P6, PT, R8, 8.50705917302346158658e+37, PT ;  /* 0x7e8000000800780b */ /* 0x002fe20003fc4000 */
[----:B-----5:R-:W-:Y:S01]  /*0420*/  FADD R16, -R20, R16 ;  /* 0x0000001014107221 */ /* 0x020fe20000000100 */
[----:B---3--:R-:W-:Y:S01]  /*0430*/  FSETP.GT.AND P2, PT, R14, 8.50705917302346158658e+37, PT ;  /* 0x7e8000000e00780b */ /* 0x008fe20003f44000 */
[----:B------:R-:W1:Y:S01]  /*0440*/  MUFU.SQRT R13, R13 ;  /* 0x0000000d000d7308 */ /* 0x000e620000002000 */
[----:B------:R-:W-:Y:S01]  /*0450*/  FSEL R20, R3, 1, P3 ;  /* 0x3f80000003147808 */ /* 0x000fe20001800000 */
[----:B------:R-:W-:Y:S01]  /*0460*/  @P3 FMUL R9, R9, 0.25 ;  /* 0x3e80000009093820 */ /* 0x000fe20000400000 */
[----:B------:R-:W-:-:S02]  /*0470*/  FSETP.GEU.AND P5, PT, R8, 1.175494350822287508e-38, PT ;  /* 0x008000000800780b */ /* 0x000fc40003fae000 */
[----:B------:R-:W-:-:S03]  /*0480*/  FSETP.GEU.AND P3, PT, R14, 1.175494350822287508e-38, PT ;  /* 0x008000000e00780b */ /* 0x000fc60003f6e000 */
[----:B------:R-:W3:Y:S01]  /*0490*/  MUFU.SQRT R25, R26 ;  /* 0x0000001a00197308 */ /* 0x000ee20000002000 */
[----:B------:R-:W-:Y:S01]  /*04a0*/  @!P4 FMUL R9, R9, 16777216 ;  /* 0x4b8000000909c820 */ /* 0x000fe20000400000 */
[----:B------:R-:W-:Y:S01]  /*04b0*/  @!P4 FMUL R20, R20, 16777216 ;  /* 0x4b8000001414c820 */ /* 0x000fe20000400000 */
[----:B--2---:R-:W-:Y:S01]  /*04c0*/  FSETP.GT.AND P4, PT, R15, 8.50705917302346158658e+37, PT ;  /* 0x7e8000000f00780b */ /* 0x004fe20003f84000 */
[----:B------:R-:W-:Y:S01]  /*04d0*/  FADD R11, -R11, R7 ;  /* 0x000000070b0b7221 */ /* 0x000fe20000000100 */
[C---:B------:R-:W-:Y:S01]  /*04e0*/  FSEL R24, R3.reuse, 1, P6 ;  /* 0x3f80000003187808 */ /* 0x040fe20003000000 */
[----:B------:R-:W-:Y:S02]  /*04f0*/  @P6 FMUL R8, R8, 0.25 ;  /* 0x3e80000008086820 */ /* 0x000fe40000400000 */
[----:B------:R2:W4:Y:S01]  /*0500*/  MUFU.RCP R7, R12 ;  /* 0x0000000c00077308 */ /* 0x0005220000001000 */
[----:B------:R-:W-:Y:S01]  /*0510*/  @P2 FMUL R14, R14, 0.25 ;  /* 0x3e8000000e0e2820 */ /* 0x000fe20000400000 */
[----:B------:R-:W-:Y:S01]  /*0520*/  @!P5 FMUL R8, R8, 16777216 ;  /* 0x4b8000000808d820 */ /* 0x000fe20000400000 */
[----:B------:R-:W-:Y:S01]  /*0530*/  @!P5 FMUL R24, R24, 16777216 ;  /* 0x4b8000001818d820 */ /* 0x000fe20000400000 */
[----:B--2---:R-:W-:Y:S01]  /*0540*/  FSEL R12, R3, 1, P2 ;  /* 0x3f800000030c7808 */ /* 0x004fe20001000000 */
[----:B------:R-:W-:Y:S01]  /*0550*/  @!P3 FMUL R14, R14, 16777216 ;  /* 0x4b8000000e0eb820 */ /* 0x000fe20000400000 */
[----:B-1----:R-:W-:-:S03]  /*0560*/  FSETP.GT.AND P5, PT, R13, 8.50705917302346158658e+37, PT ;  /* 0x7e8000000d00780b */ /* 0x002fc60003fa4000 */
[----:B------:R-:W-:Y:S01]  /*0570*/  @!P3 FMUL R12, R12, 16777216 ;  /* 0x4b8000000c0cb820 */ /* 0x000fe20000400000 */
[----:B---3--:R-:W-:Y:S01]  /*0580*/  FSETP.GT.AND P3, PT, R25, 8.50705917302346158658e+37, PT ;  /* 0x7e8000001900780b */ /* 0x008fe20003f64000 */
[----:B------:R-:W-:Y:S01]  /*0590*/  FADD R17, -R21, R17 ;  /* 0x0000001115117221 */ /* 0x000fe20000000100 */
[C---:B------:R-:W-:Y:S01]  /*05a0*/  FSETP.GEU.AND P6, PT, R15.reuse, 1.175494350822287508e-38, PT ;  /* 0x008000000f00780b */ /* 0x040fe20003fce000 */
[----:B------:R-:W-:Y:S01]  /*05b0*/  @P4 FMUL R15, R15, 0.25 ;  /* 0x3e8000000f0f4820 */ /* 0x000fe20000400000 */
[----:B------:R-:W-:Y:S01]  /*05c0*/  FSEL R21, R3, 1, P4 ;  /* 0x3f80000003157808 */ /* 0x000fe20002000000 */
[----:B------:R-:W1:Y:S01]  /*05d0*/  MUFU.RCP R29, R14 ;  /* 0x0000000e001d7308 */ /* 0x000e620000001000 */
[----:B------:R-:W-:Y:S02]  /*05e0*/  FSETP.GEU.AND P2, PT, R13, 1.175494350822287508e-38, PT ;  /* 0x008000000d00780b */ /* 0x000fe40003f4e000 */
[----:B------:R-:W-:Y:S01]  /*05f0*/  FSETP.GEU.AND P4, PT, R25, 1.175494350822287508e-38, PT ;  /* 0x008000001900780b */ /* 0x000fe20003f8e000 */
[----:B------:R-:W-:-:S04]  /*0600*/  FADD R23, -R23, R19 ;  /* 0x0000001317177221 */ /* 0x000fc80000000100 */
[----:B------:R-:W2:Y:S01]  /*0610*/  MUFU.RCP R33, R8 ;  /* 0x0000000800217308 */ /* 0x000ea20000001000 */
[----:B----4-:R-:W-:Y:S01]  /*0620*/  FMUL R19, R7, R6 ;  /* 0x0000000607137220 */ /* 0x010fe20000400000 */
[----:B------:R-:W-:Y:S01]  /*0630*/  @P5 FMUL R13, R13, 0.25 ;  /* 0x3e8000000d0d5820 */ /* 0x000fe20000400000 */
[----:B------:R-:W3:Y:S01]  /*0640*/  LDC.64 R6, c[0x0][0x228] ;  /* 0x00008a00ff067b82 */ /* 0x000ee20000000a00 */
[----:B------:R-:W-:-:S04]  /*0650*/  @P3 FMUL R25, R25, 0.25 ;  /* 0x3e80000019193820 */ /* 0x000fc80000400000 */
[----:B------:R-:W4:Y:S01]  /*0660*/  MUFU.RCP R9, R9 ;  /* 0x0000000900097308 */ /* 0x000f220000001000 */
[----:B------:R-:W-:Y:S01]  /*0670*/  @!P6 FMUL R15, R15, 16777216 ;  /* 0x4b8000000f0fe820 */ /* 0x000fe20000400000 */
[----:B------:R-:W-:Y:S01]  /*0680*/  @!P2 FMUL R13, R13, 16777216 ;  /* 0x4b8000000d0da820 */ /* 0x000fe20000400000 */
[----:B------:R-:W-:Y:S01]  /*0690*/  @!P4 FMUL R25, R25, 16777216 ;  /* 0x4b8000001919c820 */ /* 0x000fe20000400000 */
[----:B-1----:R-:W-:Y:S01]  /*06a0*/  FMUL R12, R29, R12 ;  /* 0x0000000c1d0c7220 */ /* 0x002fe20000400000 */
[----:B--2---:R-:W-:-:S03]  /*06b0*/  FMUL R33, R33, R24 ;  /* 0x0000001821217220 */ /* 0x004fc60000400000 */
[----:B------:R1:W2:Y:S08]  /*06c0*/  MUFU.RCP R8, R15 ;  /* 0x0000000f00087308 */ /* 0x0002b00000001000 */
[----:B------:R-:W5:Y:S01]  /*06d0*/  MUFU.RCP R26, R13 ;  /* 0x0000000d001a7308 */ /* 0x000f620000001000 */
[----:B----4-:R-:W-:Y:S01]  /*06e0*/  FMUL R24, R9, R20 ;  /* 0x0000001409187220 */ /* 0x010fe20000400000 */
[----:B-1----:R-:W-:-:S06]  /*06f0*/  FMUL R15, R33, R10 ;  /* 0x0000000a210f7220 */ /* 0x002fcc0000400000 */
[----:B------:R2:W1:Y:S01]  /*0700*/  MUFU.RCP R29, R25 ;  /* 0x00000019001d7308 */ /* 0x0004620000001000 */
[C---:B------:R-:W-:Y:S02]  /*0710*/  FSEL R9, R3.reuse, 1, P5 ;  /* 0x3f80000003097808 */ /* 0x040fe40002800000 */
[----:B------:R-:W-:Y:S01]  /*0720*/  FSEL R10, R3, 1, P3 ;  /* 0x3f800000030a7808 */ /* 0x000fe20001800000 */
[----:B------:R-:W-:Y:S02]  /*0730*/  @!P6 FMUL R21, R21, 16777216 ;  /* 0x4b8000001515e820 */ /* 0x000fe40000400000 */
[----:B------:R-:W-:Y:S02]  /*0740*/  @!P2 FMUL R9, R9, 16777216 ;  /* 0x4b8000000909a820 */ /* 0x000fe40000400000 */
[----:B------:R-:W-:Y:S01]  /*0750*/  @!P4 FMUL R10, R10, 16777216 ;  /* 0x4b8000000a0ac820 */ /* 0x000fe20000400000 */
[----:B------:R-:W-:Y:S01]  /*0760*/  FMUL R12, R12, R11 ;  /* 0x0000000b0c0c7220 */ /* 0x000fe20000400000 */
[----:B------:R-:W-:Y:S01]  /*0770*/  FMUL R24, R24, R5 ;  /* 0x0000000518187220 */ /* 0x000fe20000400000 */
[----:B------:R-:W-:Y:S01]  /*0780*/  FMUL R19, R19, R4 ;  /* 0x0000000413137220 */ /* 0x000fe20000400000 */
[----:B--2---:R-:W-:Y:S01]  /*0790*/  FMUL R25, R8, R21 ;  /* 0x0000001508197220 */ /* 0x004fe20000400000 */
[----:B-----5:R-:W-:Y:S01]  /*07a0*/  FMUL R26, R26, R9 ;  /* 0x000000091a1a7220 */ /* 0x020fe20000400000 */
[----:B---3--:R-:W-:-:S04]  /*07b0*/  IMAD.WIDE R32, R2, 0x4, R6 ;  /* 0x0000000402207825 */ /* 0x008fc800078e0206 */
[----:B-1----:R-:W-:Y:S01]  /*07c0*/  FMUL R29, R29, R10 ;  /* 0x0000000a1d1d7220 */ /* 0x002fe20000400000 */
[----:B------:R-:W-:Y:S02]  /*07d0*/  CS2R R8, SRZ ;  /* 0x0000000000087805 */ /* 0x000fe4000001ff00 */
[----:B------:R-:W-:Y:S02]  /*07e0*/  CS2R R10, SRZ ;  /* 0x00000000000a7805 */ /* 0x000fe4000001ff00 */
[----:B------:R-:W-:Y:S02]  /*07f0*/  CS2R R4, SRZ ;  /* 0x0000000000047805 */ /* 0x000fe4000001ff00 */
[----:B------:R-:W-:Y:S02]  /*0800*/  CS2R R6, SRZ ;  /* 0x0000000000067805 */ /* 0x000fe4000001ff00 */
[----:B------:R-:W2:Y:S04]  /*0810*/  @!P1 LDG.E.EL.128 R8, desc[UR4][R32.64] ;  /* 0x0000000420089981 */ /* 0x000ea8000c2e1d00 */
[----:B------:R-:W2:Y:S01]  /*0820*/  @!P1 LDG.E.EL.128 R4, desc[UR4][R30.64] ;  /* 0x000000041e049981 */ /* 0x000ea2000c2e1d00 */
[----:B------:R-:W-:-:S04]  /*0830*/  FADD R27, R27, 9.9999997473787516356e-06 ;  /* 0x3727c5ac1b1b7421 */ /* 0x000fc80000000000 */
[----:B------:R-:W1:Y:S02]  /*0840*/  MUFU.SQRT R20, R27 ;  /* 0x0000001b00147308 */ /* 0x000e640000002000 */
[C---:B-1----:R-:W-:Y:S02]  /*0850*/  FSETP.GT.AND P2, PT, R20.reuse, 8.50705917302346158658e+37, PT ;  /* 0x7e8000001400780b */ /* 0x042fe40003f44000 */
[----:B------:R-:W-:-:S11]  /*0860*/  FSETP.GEU.AND P3, PT, R20, 1.175494350822287508e-38, PT ;  /* 0x008000001400780b */ /* 0x000fd60003f6e000 */
[----:B------:R-:W-:-:S04]  /*0870*/  @P2 FMUL R20, R20, 0.25 ;  /* 0x3e80000014142820 */ /* 0x000fc80000400000 */
[----:B------:R-:W-:-:S06]  /*0880*/  @!P3 FMUL R20, R20, 16777216 ;  /* 0x4b8000001414b820 */ /* 0x000fcc0000400000 */
[----:B------:R-:W1:Y:S01]  /*0890*/  MUFU.RCP R20, R20 ;  /* 0x0000001400147308 */ /* 0x000e620000001000 */
[----:B------:R-:W-:-:S05]  /*08a0*/  FSEL R3, R3, 1, P2 ;  /* 0x3f80000003037808 */ /* 0x000fca0001000000 */
[----:B------:R-:W-:Y:S01]  /*08b0*/  @!P3 FMUL R3, R3, 16777216 ;  /* 0x4b8000000303b820 */ /* 0x000fe20000400000 */
[----:B------:R-:W-:-:S03]  /*08c0*/  FADD R18, -R22, R18 ;  /* 0x0000001216127221 */ /* 0x000fc60000000100 */
[----:B-1----:R-:W-:Y:S01]  /*08d0*/  FMUL R2, R20, R3 ;  /* 0x0000000314027220 */ /* 0x002fe20000400000 */
[----:B------:R-:W-:-:S03]  /*08e0*/  CS2R R20, SRZ ;  /* 0x0000000000147805 */ /* 0x000fc6000001ff00 */
[----:B------:R-:W-:Y:S01]  /*08f0*/  FMUL R2, R2, R23 ;  /* 0x0000001702027220 */ /* 0x000fe20000400000 */
[----:B------:R-:W-:-:S06]  /*0900*/  CS2R R22, SRZ ;  /* 0x0000000000167805 */ /* 0x000fcc000001ff00 */
[----:B------:R-:W3:Y:S01]  /*0910*/  @!P0 LDG.E.EL.128 R20, desc[UR4][R30.64] ;  /* 0x000000041e148981 */ /* 0x000ee2000c2e1d00 */
[----:B--2---:R-:W-:Y:S01]  /*0920*/  FFMA R6, R15, R10, R6 ;  /* 0x0000000a0f067223 */ /* 0x004fe20000000006 */
[----:B------:R-:W-:Y:S01]  /*0930*/  FFMA R7, R12, R11, R7 ;  /* 0x0000000b0c077223 */ /* 0x000fe20000000007 */
[----:B------:R-:W-:Y:S02]  /*0940*/  CS2R R12, SRZ ;  /* 0x00000000000c7805 */ /* 0x000fe4000001ff00 */
[----:B------:R-:W-:Y:S01]  /*0950*/  CS2R R14, SRZ ;  /* 0x00000000000e7805 */ /* 0x000fe2000001ff00 */
[----:B------:R-:W1:Y:S05]  /*0960*/  LDC.64 R10, c[0x0][0x238] ;  /* 0x00008e00ff0a7b82 */ /* 0x000e6a0000000a00 */
[----:B------:R-:W3:Y:S01]  /*0970*/  @!P0 LDG.E.EL.128 R12, desc[UR4][R32.64] ;  /* 0x00000004200c8981 */ /* 0x000ee2000c2e1d00 */
[----:B------:R-:W-:Y:S01]  /*0980*/  FFMA R5, R24, R9, R5 ;  /* 0x0000000918057223 */ /* 0x000fe20000000005 */
[----:B------:R-:W-:Y:S01]  /*0990*/  FFMA R4, R19, R8, R4 ;  /* 0x0000000813047223 */ /* 0x000fe20000000004 */
[----:B------:R-:W-:Y:S01]  /*09a0*/  FSETP.GEU.AND P2, PT, R7, RZ, PT ;  /* 0x000000ff0700720b */ /* 0x000fe20003f4e000 */
[----:B------:R-:W-:Y:S01]  /*09b0*/  FMUL R29, R29, R18 ;  /* 0x000000121d1d7220 */ /* 0x000fe20000400000 */
[----:B------:R-:W-:Y:S01]  /*09c0*/  FSETP.GEU.AND P3, PT, R6, RZ, PT ;  /* 0x000000ff0600720b */ /* 0x000fe20003f6e000 */
[----:B------:R-:W-:Y:S01]  /*09d0*/  FMUL R26, R26, R17 ;  /* 0x000000111a1a7220 */ /* 0x000fe20000400000 */
[----:B------:R-:W-:Y:S01]  /*09e0*/  FSETP.GEU.AND P4, PT, R5, RZ, PT ;  /* 0x000000ff0500720b */ /* 0x000fe20003f8e000 */
[----:B------:R-:W-:Y:S01]  /*09f0*/  FMUL R25, R25, R16 ;  /* 0x0000001019197220 */ /* 0x000fe20000400000 */
[----:B------:R-:W-:-:S02]  /*0a00*/  FSETP.GEU.AND P5, PT, R4, RZ, PT ;  /* 0x000000ff0400720b */ /* 0x000fc40003fae000 */
[----:B------:R-:W-:Y:S02]  /*0a10*/  SEL R7, R7, RZ, P2 ;  /* 0x000000ff07077207 */ /* 0x000fe40001000000 */
[----:B------:R-:W-:Y:S02]  /*0a20*/  SEL R6, R6, RZ, P3 ;  /* 0x000000ff06067207 */ /* 0x000fe40001800000 */
[----:B------:R-:W-:Y:S02]  /*0a30*/  SEL R5, R5, RZ, P4 ;  /* 0x000000ff05057207 */ /* 0x000fe40002000000 */
[----:B------:R-:W-:Y:S01]  /*0a40*/  SEL R4, R4, RZ, P5 ;  /* 0x000000ff04047207 */ /* 0x000fe20002800000 */
[----:B-1----:R-:W-:-:S05]  /*0a50*/  IMAD.WIDE R10, R0, 0x4, R10 ;  /* 0x00000004000a7825 */ /* 0x002fca00078e020a */
[----:B------:R1:W-:Y:S01]  /*0a60*/  @!P1 STG.E.128 desc[UR4][R10.64], R4 ;  /* 0x000000040a009986 */ /* 0x0003e2000c101d04 */
[----:B---3--:R-:W-:Y:S01]  /*0a70*/  FFMA R2, R2, R15, R23 ;  /* 0x0000000f02027223 */ /* 0x008fe20000000017 */
[----:B------:R-:W-:Y:S01]  /*0a80*/  FFMA R14, R29, R14, R22 ;  /* 0x0000000e1d0e7223 */ /* 0x000fe20000000016 */
[----:B------:R-:W-:Y:S01]  /*0a90*/  FFMA R13, R26, R13, R21 ;  /* 0x0000000d1a0d7223 */ /* 0x000fe20000000015 */
[----:B------:R-:W-:Y:S02]  /*0aa0*/  FFMA R12, R25, R12, R20 ;  /* 0x0000000c190c7223 */ /* 0x000fe40000000014 */
[----:B------:R-:W-:Y:S02]  /*0ab0*/  FSETP.GEU.AND P1, PT, R2, RZ, PT ;  /* 0x000000ff0200720b */ /* 0x000fe40003f2e000 */
[----:B------:R-:W-:Y:S02]  /*0ac0*/  FSETP.GEU.AND P2, PT, R14, RZ, PT ;  /* 0x000000ff0e00720b */ /* 0x000fe40003f4e000 */
[----:B------:R-:W-:-:S02]  /*0ad0*/  FSETP.GEU.AND P3, PT, R13, RZ, PT ;  /* 0x000000ff0d00720b */ /* 0x000fc40003f6e000 */
[----:B------:R-:W-:Y:S02]  /*0ae0*/  FSETP.GEU.AND P4, PT, R12, RZ, PT ;  /* 0x000000ff0c00720b */ /* 0x000fe40003f8e000 */
[----:B------:R-:W-:Y:S02]  /*0af0*/  SEL R15, R2, RZ, P1 ;  /* 0x000000ff020f7207 */ /* 0x000fe40000800000 */
[----:B------:R-:W-:Y:S02]  /*0b00*/  SEL R14, R14, RZ, P2 ;  /* 0x000000ff0e0e7207 */ /* 0x000fe40001000000 */
[----:B------:R-:W-:Y:S02]  /*0b10*/  SEL R13, R13, RZ, P3 ;  /* 0x000000ff0d0d7207 */ /* 0x000fe40001800000 */
[----:B------:R-:W-:Y:S01]  /*0b20*/  SEL R12, R12, RZ, P4 ;  /* 0x000000ff0c0c7207 */ /* 0x000fe20002000000 */
[----:B-1----:R-:W-:Y:S06]  /*0b30*/  @P0 EXIT ;  /* 0x000000000000094d */ /* 0x002fec0003800000 */
[----:B------:R-:W-:Y:S01]  /*0b40*/  STG.E.128 desc[UR4][R10.64+0x800], R12 ;  /* 0x0008000c0a007986 */ /* 0x000fe2000c101d04 */
[----:B------:R-:W-:Y:S05]  /*0b50*/  EXIT ;  /* 0x000000000000794d */ /* 0x000fea0003800000 */
.L_x_0:
[----:B------:R-:W-:-:S00]  /*0b60*/  BRA `(.L_x_0) ;  /* 0xfffffffc00fc7947 */ /* 0x000fc0000383ffff */
[----:B------:R-:W-:-:S00]  /*0b70*/  NOP ;  /* 0x0000000000007918 */ /* 0x000fc00000000000 */
        /* <DEDUP_REMOVED lines=8> */
.L_x_1:


//--------------------- .nv.global.init           --------------------------
	.section	.nv.global.init,"aw",@progbits
.nv.global.init:
	.type		_$_str,@object
	.size		_$_str,(_$_str_$_2 - _$_str)
_$_str:
        /*0000*/ 	.byte	0x5f, 0x5f, 0x43, 0x55, 0x44, 0x41, 0x5f, 0x46, 0x54, 0x5a, 0x00
	.type		_$_str_$_2,@object
	.size		_$_str_$_2,(.L_1 - _$_str_$_2)
_$_str_$_2:
        /*000b*/ 	.byte	0x5f, 0x5f, 0x43, 0x55, 0x44, 0x41, 0x5f, 0x50, 0x52, 0x45, 0x43, 0x5f, 0x53, 0x51, 0x52, 0x54
        /*001b*/ 	.byte	0x00
.L_1:


//--------------------- .nv.constant0.triton_poi_fused__native_batch_norm_legit_no_training_relu_20 --------------------------
	.section	.nv.constant0.triton_poi_fused__native_batch_norm_legit_no_training_relu_20,"a",@progbits
	.sectionflags	@""
	.align	4
.nv.constant0.triton_poi_fused__native_batch_norm_legit_no_training_relu_20:
	.zero		580
